	.headerflags	@"EF_CUDA_TEXMODE_UNIFIED EF_CUDA_64BIT_ADDRESS EF_CUDA_ACCELERATORS EF_CUDA_SM90 EF_CUDA_VIRTUAL_SM(EF_CUDA_SM90)"
	.elftype	@"ET_EXEC"


//--------------------- .nv.info                  --------------------------
	.section	.nv.info,"",@"SHT_CUDA_INFO"
	.align	4


	//----- nvinfo : EIATTR_REGCOUNT
	.align		4
        /*0000*/ 	.byte	0x04, 0x2f
        /*0002*/ 	.short	(.L_1 - .L_0)
	.align		4
.L_0:
        /*0004*/ 	.word	index@(triton_per_fused_mean_relu_22)
        /*0008*/ 	.word	0x00000016


	//----- nvinfo : EIATTR_MIN_STACK_SIZE
	.align		4
.L_1:
        /*000c*/ 	.byte	0x04, 0x12
        /*000e*/ 	.short	(.L_3 - .L_2)
	.align		4
.L_2:
        /*0010*/ 	.word	index@(triton_per_fused_mean_relu_22)
        /*0014*/ 	.word	0x00000000


	//----- nvinfo : EIATTR_FRAME_SIZE
	.align		4
.L_3:
        /*0018*/ 	.byte	0x04, 0x11
        /*001a*/ 	.short	(.L_5 - .L_4)
	.align		4
.L_4:
        /*001c*/ 	.word	index@(triton_per_fused_mean_relu_22)
        /*0020*/ 	.word	0x00000000


	//----- nvinfo : EIATTR_MIN_STACK_SIZE
	.align		4
.L_5:
        /*0024*/ 	.byte	0x04, 0x12
        /*0026*/ 	.short	(.L_7 - .L_6)
	.align		4
.L_6:
        /*0028*/ 	.word	index@(triton_per_fused_mean_relu_22)
        /*002c*/ 	.word	0x00000000
.L_7:


//--------------------- .nv.info.triton_per_fused_mean_relu_22 --------------------------
	.section	.nv.info.triton_per_fused_mean_relu_22,"",@"SHT_CUDA_INFO"
	.sectionflags	@""
	.align	4


	//----- nvinfo : EIATTR_CUDA_API_VERSION
	.align		4
        /*0000*/ 	.byte	0x04, 0x37
        /*0002*/ 	.short	(.L_9 - .L_8)
.L_8:
        /*0004*/ 	.word	0x0000007c


	//----- nvinfo : EIATTR_KPARAM_INFO
	.align		4
.L_9:
        /*0008*/ 	.byte	0x04, 0x17
        /*000a*/ 	.short	(.L_11 - .L_10)
.L_10:
        /*000c*/ 	.word	0x00000000
        /*0010*/ 	.short	0x0003
        /*0012*/ 	.short	0x0014
        /*0014*/ 	.byte	0x00, 0xf0, 0x11, 0x00


	//----- nvinfo : EIATTR_KPARAM_INFO
	.align		4
.L_11:
        /*0018*/ 	.byte	0x04, 0x17
        /*001a*/ 	.short	(.L_13 - .L_12)
.L_12:
        /*001c*/ 	.word	0x00000000
        /*0020*/ 	.short	0x0002
        /*0022*/ 	.short	0x0010
        /*0024*/ 	.byte	0x00, 0xf0, 0x11, 0x00


	//----- nvinfo : EIATTR_KPARAM_INFO
	.align		4
.L_13:
        /*0028*/ 	.byte	0x04, 0x17
        /*002a*/ 	.short	(.L_15 - .L_14)
.L_14:
        /*002c*/ 	.word	0x00000000
        /*0030*/ 	.short	0x0001
        /*0032*/ 	.short	0x0008
        /*0034*/ 	.byte	0x00, 0xf4, 0x21, 0x00


	//----- nvinfo : EIATTR_KPARAM_INFO
	.align		4
.L_15:
        /*0038*/ 	.byte	0x04, 0x17
        /*003a*/ 	.short	(.L_17 - .L_16)
.L_16:
        /*003c*/ 	.word	0x00000000
        /*0040*/ 	.short	0x0000
        /*0042*/ 	.short	0x0000
        /*0044*/ 	.byte	0x00, 0xf4, 0x21, 0x00


	//----- nvinfo : EIATTR_SPARSE_MMA_MASK
	.align		4
.L_17:
        /*0048*/ 	.byte	0x03, 0x50
        /*004a*/ 	.short	0x0000


	//----- nvinfo : EIATTR_MAXREG_COUNT
	.align		4
        /*004c*/ 	.byte	0x03, 0x1b
        /*004e*/ 	.short	0x00ff


	//----- nvinfo : EIATTR_COOP_GROUP_MASK_REGIDS
	.align		4
        /*0050*/ 	.byte	0x04, 0x29
        /*0052*/ 	.short	(.L_19 - .L_18)


	//   ....[0]....
.L_18:
        /*0054*/ 	.word	0xffffffff


	//   ....[1]....
        /*0058*/ 	.word	0xffffffff


	//   ....[2]....
        /*005c*/ 	.word	0xffffffff


	//   ....[3]....
        /*0060*/ 	.word	0xffffffff


	//   ....[4]....
        /*0064*/ 	.word	0xffffffff


	//   ....[5]....
        /*0068*/ 	.word	0xffffffff


	//   ....[6]....
        /*006c*/ 	.word	0xffffffff


	//   ....[7]....
        /*0070*/ 	.word	0xffffffff


	//   ....[8]....
        /*0074*/ 	.word	0xffffffff


	//   ....[9]....
        /*0078*/ 	.word	0xffffffff


	//----- nvinfo : EIATTR_COOP_GROUP_INSTR_OFFSETS
	.align		4
.L_19:
        /*007c*/ 	.byte	0x04, 0x28
        /*007e*/ 	.short	(.L_21 - .L_20)


	//   ....[0]....
.L_20:
        /*0080*/ 	.word	0x00000210


	//   ....[1]....
        /*0084*/ 	.word	0x00000240


	//   ....[2]....
        /*0088*/ 	.word	0x00000250


	//   ....[3]....
        /*008c*/ 	.word	0x00000260


	//   ....[4]....
        /*0090*/ 	.word	0x00000290


	//   ....[5]....
        /*0094*/ 	.word	0x000002c0


	//   ....[6]....
        /*0098*/ 	.word	0x000002f0


	//   ....[7]....
        /*009c*/ 	.word	0x00000320


	//   ....[8]....
        /*00a0*/ 	.word	0x00000430


	//   ....[9]....
        /*00a4*/ 	.word	0x00000470


	//----- nvinfo : EIATTR_EXIT_INSTR_OFFSETS
	.align		4
.L_21:
        /*00a8*/ 	.byte	0x04, 0x1c
        /*00aa*/ 	.short	(.L_23 - .L_22)


	//   ....[0]....
.L_22:
        /*00ac*/ 	.word	0x000005c0


	//   ....[1]....
        /*00b0*/ 	.word	0x000005e0


	//----- nvinfo : EIATTR_REQNTID
	.align		4
.L_23:
        /*00b4*/ 	.byte	0x04, 0x10
        /*00b6*/ 	.short	(.L_25 - .L_24)
.L_24:
        /*00b8*/ 	.word	0x00000080
        /*00bc*/ 	.word	0x00000001
        /*00c0*/ 	.word	0x00000001


	//----- nvinfo : EIATTR_CBANK_PARAM_SIZE
	.align		4
.L_25:
        /*00c4*/ 	.byte	0x03, 0x19
        /*00c6*/ 	.short	0x0018


	//----- nvinfo : EIATTR_PARAM_CBANK
	.align		4
        /*00c8*/ 	.byte	0x04, 0x0a
        /*00ca*/ 	.short	(.L_27 - .L_26)
	.align		4
.L_26:
        /*00cc*/ 	.word	index@(.nv.constant0.triton_per_fused_mean_relu_22)
        /*00d0*/ 	.short	0x0210
        /*00d2*/ 	.short	0x0018


	//----- nvinfo : EIATTR_SW_WAR
	.align		4
.L_27:
        /*00d4*/ 	.byte	0x04, 0x36
        /*00d6*/ 	.short	(.L_29 - .L_28)
.L_28:
        /*00d8*/ 	.word	0x00000008
.L_29:


//--------------------- .nv.callgraph             --------------------------
	.section	.nv.callgraph,"",@"SHT_CUDA_CALLGRAPH"
	.align	4
	.sectionentsize	8
	.align		4
        /*0000*/ 	.word	0x00000000
	.align		4
        /*0004*/ 	.word	0xffffffff
	.align		4
        /*0008*/ 	.word	0x00000000
	.align		4
        /*000c*/ 	.word	0xfffffffe
	.align		4
        /*0010*/ 	.word	0x00000000
	.align		4
        /*0014*/ 	.word	0xfffffffd
	.align		4
        /*0018*/ 	.word	0x00000000
	.align		4
        /*001c*/ 	.word	0xfffffffc


//--------------------- .text.triton_per_fused_mean_relu_22 --------------------------
	.section	.text.triton_per_fused_mean_relu_22,"ax",@progbits
	.sectionflags	@"SHF_BARRIERS=1"
	.align	128
        .global         triton_per_fused_mean_relu_22
        .type           triton_per_fused_mean_relu_22,@function
        .size           triton_per_fused_mean_relu_22,(.L_x_1 - triton_per_fused_mean_relu_22)
        .other          triton_per_fused_mean_relu_22,@"STO_CUDA_ENTRY STV_DEFAULT"
triton_per_fused_mean_relu_22:
.text.triton_per_fused_mean_relu_22:
[----:B------:R-:W0:Y:S02]  /*0000*/  LDC R1, c[0x0][0x28] ;  /* 0x00000a00ff017b82 */ /* 0x000e240000000800 */
[----:B------:R-:W1:Y:S01]  /*0010*/  S2R R0, SR_CTAID.X ;  /* 0x0000000000007919 */ /* 0x000e620000002500 */
[----:B------:R-:W2:Y:S01]  /*0020*/  LDC.64 R6, c[0x0][0x218] ;  /* 0x00008600ff067b82 */ /* 0x000ea20000000a00 */
[----:B------:R-:W-:Y:S01]  /*0030*/  ULDC.64 UR6, c[0x0][0x208] ;  /* 0x0000820000067ab9 */ /* 0x000fe20000000a00 */
[----:B------:R-:W3:Y:S01]  /*0040*/  S2R R3, SR_TID.X ;  /* 0x0000000000037919 */ /* 0x000ee20000002100 */
[----:B-1----:R-:W-:Y:S02]  /*0050*/  IMAD.SHL.U32 R0, R0, 0x20, RZ ;  /* 0x0000002000007824 */ /* 0x002fe400078e00ff */
[C---:B---3--:R-:W-:Y:S02]  /*0060*/  IMAD.SHL.U32 R9, R3.reuse, 0x4, RZ ;  /* 0x0000000403097824 */ /* 0x048fe400078e00ff */
[----:B------:R-:W-:-:S03]  /*0070*/  IMAD.SHL.U32 R8, R3, 0x20, RZ ;  /* 0x0000002003087824 */ /* 0x000fc600078e00ff */
[----:B------:R-:W-:Y:S02]  /*0080*/  LOP3.LUT R4, R0, 0x1c, R9, 0xf8, !PT ;  /* 0x0000001c00047812 */ /* 0x000fe400078ef809 */
[----:B------:R-:W-:Y:S02]  /*0090*/  LOP3.LUT R8, R8, 0xf00, RZ, 0xc0, !PT ;  /* 0x00000f0008087812 */ /* 0x000fe400078ec0ff */
[----:B------:R-:W-:Y:S02]  /*00a0*/  SHF.R.S32.HI R5, RZ, 0x1f, R4 ;  /* 0x0000001fff057819 */ /* 0x000fe40000011404 */
[----:B------:R-:W-:Y:S02]  /*00b0*/  ISETP.GE.AND P0, PT, R4, 0x400, PT ;  /* 0x000004000400780c */ /* 0x000fe40003f06270 */
[----:B------:R-:W-:-:S04]  /*00c0*/  LEA.HI R5, R5, R4, RZ, 0x8 ;  /* 0x0000000405057211 */ /* 0x000fc800078f40ff */
[C---:B------:R-:W-:Y:S01]  /*00d0*/  LOP3.LUT R11, R5.reuse, 0xffffff00, RZ, 0xc0, !PT ;  /* 0xffffff00050b7812 */ /* 0x040fe200078ec0ff */
[----:B------:R-:W-:-:S03]  /*00e0*/  IMAD.SHL.U32 R5, R5, 0x10, RZ ;  /* 0x0000001005057824 */ /* 0x000fc600078e00ff */
[----:B------:R-:W-:Y:S02]  /*00f0*/  IADD3 R8, R8, R4, -R11 ;  /* 0x0000000408087210 */ /* 0x000fe40007ffe80b */
[----:B------:R-:W-:-:S05]  /*0100*/  LOP3.LUT R5, R5, 0xfffff000, RZ, 0xc0, !PT ;  /* 0xfffff00005057812 */ /* 0x000fca00078ec0ff */
[----:B------:R-:W-:-:S04]  /*0110*/  IMAD.IADD R5, R8, 0x1, R5 ;  /* 0x0000000108057824 */ /* 0x000fc800078e0205 */
[----:B--2---:R-:W-:Y:S01]  /*0120*/  IMAD.WIDE R10, R5, 0x4, R6 ;  /* 0x00000004050a7825 */ /* 0x004fe200078e0206 */
[----:B------:R-:W-:Y:S02]  /*0130*/  CS2R R4, SRZ ;  /* 0x0000000000047805 */ /* 0x000fe4000001ff00 */
[----:B------:R-:W-:-:S06]  /*0140*/  CS2R R6, SRZ ;  /* 0x0000000000067805 */ /* 0x000fcc000001ff00 */
[----:B------:R-:W2:Y:S01]  /*0150*/  @!P0 LDG.E.128 R4, desc[UR6][R10.64] ;  /* 0x000000060a048981 */ /* 0x000ea2000c1e1d00 */
[----:B------:R-:W1:Y:S01]  /*0160*/  S2UR UR5, SR_CgaCtaId ;  /* 0x00000000000579c3 */ /* 0x000e620000008800 */
[----:B------:R-:W-:Y:S01]  /*0170*/  UMOV UR4, 0x400 ;  /* 0x0000040000047882 */ /* 0x000fe20000000000 */
[----:B------:R-:W-:Y:S01]  /*0180*/  ISETP.GE.AND P1, PT, R3, 0x80, PT ;  /* 0x000000800300780c */ /* 0x000fe20003f26270 */
[----:B-1----:R-:W-:Y:S01]  /*0190*/  UPRMT UR4, UR5, 0x654, UR4 ;  /* 0x0000065405047896 */ /* 0x002fe20008000004 */
[----:B--2---:R-:W-:Y:S02]  /*01a0*/  SEL R4, R4, RZ, !P0 ;  /* 0x000000ff04047207 */ /* 0x004fe40004000000 */
[----:B------:R-:W-:Y:S02]  /*01b0*/  SEL R5, R5, RZ, !P0 ;  /* 0x000000ff05057207 */ /* 0x000fe40004000000 */
[----:B------:R-:W-:Y:S02]  /*01c0*/  SEL R6, R6, RZ, !P0 ;  /* 0x000000ff06067207 */ /* 0x000fe40004000000 */
[----:B------:R-:W-:-:S02]  /*01d0*/  SEL R7, R7, RZ, !P0 ;  /* 0x000000ff07077207 */ /* 0x000fc40004000000 */
[----:B------:R-:W-:Y:S02]  /*01e0*/  FSEL R4, R4, RZ, !P0 ;  /* 0x000000ff04047208 */ /* 0x000fe40004000000 */
[----:B------:R-:W-:Y:S02]  /*01f0*/  FSEL R5, R5, RZ, !P0 ;  /* 0x000000ff05057208 */ /* 0x000fe40004000000 */
[----:B------:R-:W-:Y:S01]  /*0200*/  FSEL R6, R6, RZ, !P0 ;  /* 0x000000ff06067208 */ /* 0x000fe20004000000 */
[----:B------:R-:W1:Y:S01]  /*0210*/  SHFL.BFLY PT, R13, R4, 0x10, 0x1f ;  /* 0x0e001f00040d7f89 */ /* 0x000e6200000e0000 */
[----:B------:R-:W-:Y:S02]  /*0220*/  FSEL R7, R7, RZ, !P0 ;  /* 0x000000ff07077208 */ /* 0x000fe40004000000 */
[----:B------:R-:W-:Y:S01]  /*0230*/  LOP3.LUT P0, RZ, R3, 0x18, RZ, 0xc0, !PT ;  /* 0x0000001803ff7812 */ /* 0x000fe2000780c0ff */
[----:B------:R-:W2:Y:S04]  /*0240*/  SHFL.BFLY PT, R8, R5, 0x10, 0x1f ;  /* 0x0e001f0005087f89 */ /* 0x000ea800000e0000 */
[----:B------:R-:W3:Y:S04]  /*0250*/  SHFL.BFLY PT, R15, R6, 0x10, 0x1f ;  /* 0x0e001f00060f7f89 */ /* 0x000ee800000e0000 */
[----:B------:R-:W4:Y:S01]  /*0260*/  SHFL.BFLY PT, R10, R7, 0x10, 0x1f ;  /* 0x0e001f00070a7f89 */ /* 0x000f2200000e0000 */
[----:B-1----:R-:W-:Y:S01]  /*0270*/  FADD R13, R4, R13 ;  /* 0x0000000d040d7221 */ /* 0x002fe20000000000 */
[----:B--2---:R-:W-:-:S04]  /*0280*/  FADD R11, R5, R8 ;  /* 0x00000008050b7221 */ /* 0x004fc80000000000 */
[----:B------:R-:W1:Y:S01]  /*0290*/  SHFL.BFLY PT, R12, R13, 0x8, 0x1f ;  /* 0x0d001f000d0c7f89 */ /* 0x000e6200000e0000 */
[----:B------:R-:W-:Y:S01]  /*02a0*/  SHF.R.U32.HI R8, RZ, 0x5, R3 ;  /* 0x00000005ff087819 */ /* 0x000fe20000011603 */
[----:B---3--:R-:W-:Y:S02]  /*02b0*/  FADD R15, R6, R15 ;  /* 0x0000000f060f7221 */ /* 0x008fe40000000000 */
[----:B------:R-:W2:Y:S01]  /*02c0*/  SHFL.BFLY PT, R14, R11, 0x8, 0x1f ;  /* 0x0d001f000b0e7f89 */ /* 0x000ea200000e0000 */
[----:B------:R-:W-:Y:S01]  /*02d0*/  SGXT.U32 R8, R8, 0x2 ;  /* 0x000000020808781a */ /* 0x000fe20000000000 */
[----:B----4-:R-:W-:Y:S02]  /*02e0*/  FADD R16, R7, R10 ;  /* 0x0000000a07107221 */ /* 0x010fe40000000000 */
[----:B------:R-:W3:Y:S01]  /*02f0*/  SHFL.BFLY PT, R4, R15, 0x8, 0x1f ;  /* 0x0d001f000f047f89 */ /* 0x000ee200000e0000 */
[----:B------:R-:W-:Y:S01]  /*0300*/  LOP3.LUT R10, R9, 0x1c, RZ, 0xc0, !PT ;  /* 0x0000001c090a7812 */ /* 0x000fe200078ec0ff */
[----:B------:R-:W-:-:S02]  /*0310*/  IMAD.SHL.U32 R6, R8, 0x4, RZ ;  /* 0x0000000408067824 */ /* 0x000fc400078e00ff */
[----:B------:R-:W4:Y:S02]  /*0320*/  SHFL.BFLY PT, R5, R16, 0x8, 0x1f ;  /* 0x0d001f0010057f89 */ /* 0x000f2400000e0000 */
[----:B------:R-:W-:-:S05]  /*0330*/  IMAD.SHL.U32 R17, R10, 0x10, RZ ;  /* 0x000000100a117824 */ /* 0x000fca00078e00ff */
[----:B------:R-:W-:Y:S01]  /*0340*/  LOP3.LUT R6, R17, R6, RZ, 0xfc, !PT ;  /* 0x0000000611067212 */ /* 0x000fe200078efcff */
[----:B-1----:R-:W-:Y:S01]  /*0350*/  FADD R13, R13, R12 ;  /* 0x0000000c0d0d7221 */ /* 0x002fe20000000000 */
[----:B--2---:R-:W-:-:S04]  /*0360*/  FADD R7, R11, R14 ;  /* 0x0000000e0b077221 */ /* 0x004fc80000000000 */
[----:B------:R1:W-:Y:S01]  /*0370*/  @!P0 STS [R6+UR4], R13 ;  /* 0x0000000d06008988 */ /* 0x0003e20008000804 */
[----:B---3--:R-:W-:-:S03]  /*0380*/  FADD R15, R15, R4 ;  /* 0x000000040f0f7221 */ /* 0x008fc60000000000 */
[----:B------:R-:W-:Y:S01]  /*0390*/  @!P0 STS [R6+UR4+0x10], R7 ;  /* 0x0000100706008988 */ /* 0x000fe20008000804 */
[----:B----4-:R-:W-:-:S03]  /*03a0*/  FADD R19, R16, R5 ;  /* 0x0000000510137221 */ /* 0x010fc60000000000 */
[----:B------:R-:W-:Y:S01]  /*03b0*/  @!P0 STS [R6+UR4+0x20], R15 ;  /* 0x0000200f06008988 */ /* 0x000fe20008000804 */
[----:B-1----:R-:W-:-:S03]  /*03c0*/  VIADD R13, R17, UR4 ;  /* 0x00000004110d7c36 */ /* 0x002fc60008000000 */
[----:B------:R-:W-:Y:S01]  /*03d0*/  @!P0 STS [R6+UR4+0x30], R19 ;  /* 0x0000301306008988 */ /* 0x000fe20008000804 */
[----:B------:R-:W-:Y:S01]  /*03e0*/  BAR.SYNC.DEFER_BLOCKING 0x0 ;  /* 0x0000000000007b1d */ /* 0x000fe20000010000 */
[----:B------:R-:W-:Y:S01]  /*03f0*/  LOP3.LUT P0, RZ, R3, 0x3, RZ, 0xc0, !PT ;  /* 0x0000000303ff7812 */ /* 0x000fe2000780c0ff */
[----:B------:R-:W-:-:S03]  /*0400*/  IMAD R13, R10, -0xc, R13 ;  /* 0xfffffff40a0d7824 */ /* 0x000fc600078e020d */
[C---:B------:R-:W-:Y:S01]  /*0410*/  ISETP.LT.AND P0, PT, R3.reuse, 0x80, !P0 ;  /* 0x000000800300780c */ /* 0x040fe20004701270 */
[----:B------:R-:W1:Y:S04]  /*0420*/  @!P1 LDS R2, [R9+UR4] ;  /* 0x0000000409029984 */ /* 0x000e680008000800 */
[----:B-1----:R-:W1:Y:S02]  /*0430*/  SHFL.BFLY PT, R5, R2, 0x2, 0x1f ;  /* 0x0c401f0002057f89 */ /* 0x002e6400000e0000 */
[----:B-1----:R-:W-:Y:S01]  /*0440*/  FADD R11, R2, R5 ;  /* 0x00000005020b7221 */ /* 0x002fe20000000000 */
[----:B------:R-:W-:Y:S02]  /*0450*/  LOP3.LUT R2, R3, 0x1f, RZ, 0xc0, !PT ;  /* 0x0000001f03027812 */ /* 0x000fe400078ec0ff */
[----:B------:R-:W-:-:S02]  /*0460*/  LOP3.LUT R3, R0, 0x1f, R3, 0xf8, !PT ;  /* 0x0000001f00037812 */ /* 0x000fc400078ef803 */
[----:B------:R-:W1:Y:S01]  /*0470*/  SHFL.BFLY PT, R4, R11, 0x1, 0x1f ;  /* 0x0c201f000b047f89 */ /* 0x000e6200000e0000 */
[----:B------:R-:W-:Y:S01]  /*0480*/  LEA R14, R2, UR4, 0x2 ;  /* 0x00000004020e7c11 */ /* 0x000fe2000f8e10ff */
[----:B-1----:R-:W-:Y:S02]  /*0490*/  FADD R12, R11, R4 ;  /* 0x000000040b0c7221 */ /* 0x002fe40000000000 */
[----:B------:R-:W1:Y:S03]  /*04a0*/  LDC.64 R10, c[0x0][0x210] ;  /* 0x00008400ff0a7b82 */ /* 0x000e660000000a00 */
[----:B------:R-:W-:Y:S05]  /*04b0*/  @P0 STS [R9+UR4], R12 ;  /* 0x0000000c09000988 */ /* 0x000fea0008000804 */
[----:B------:R-:W-:Y:S01]  /*04c0*/  BAR.SYNC.DEFER_BLOCKING 0x0 ;  /* 0x0000000000007b1d */ /* 0x000fe20000010000 */
[----:B------:R-:W-:-:S04]  /*04d0*/  ISETP.GE.AND P0, PT, R3, 0x400, PT ;  /* 0x000004000300780c */ /* 0x000fc80003f06270 */
[----:B------:R-:W-:Y:S01]  /*04e0*/  ISETP.EQ.AND P0, PT, R8, RZ, !P0 ;  /* 0x000000ff0800720c */ /* 0x000fe20004702270 */
[----:B-1----:R-:W-:Y:S01]  /*04f0*/  IMAD.WIDE R2, R3, 0x4, R10 ;  /* 0x0000000403027825 */ /* 0x002fe200078e020a */
[----:B------:R-:W-:Y:S04]  /*0500*/  LDS R4, [R17+UR4] ;  /* 0x0000000411047984 */ /* 0x000fe80008000800 */
[----:B------:R-:W-:Y:S04]  /*0510*/  LDS R5, [R17+UR4+0x10] ;  /* 0x0000100411057984 */ /* 0x000fe80008000800 */
[----:B------:R-:W-:Y:S04]  /*0520*/  LDS R6, [R17+UR4+0x20] ;  /* 0x0000200411067984 */ /* 0x000fe80008000800 */
[----:B------:R-:W1:Y:S01]  /*0530*/  LDS R7, [R17+UR4+0x30] ;  /* 0x0000300411077984 */ /* 0x000e620008000800 */
[----:B------:R-:W-:Y:S06]  /*0540*/  BAR.SYNC.DEFER_BLOCKING 0x0 ;  /* 0x0000000000007b1d */ /* 0x000fec0000010000 */
[----:B-1----:R-:W-:Y:S02]  /*0550*/  STS.128 [R13], R4 ;  /* 0x000000040d007388 */ /* 0x002fe40000000c00 */
[----:B------:R-:W-:Y:S06]  /*0560*/  BAR.SYNC.DEFER_BLOCKING 0x0 ;  /* 0x0000000000007b1d */ /* 0x000fec0000010000 */
[----:B------:R-:W1:Y:S02]  /*0570*/  LDS R14, [R14] ;  /* 0x000000000e0e7984 */ /* 0x000e640000000800 */
[----:B-1----:R-:W-:Y:S01]  /*0580*/  FMUL R0, R14, 0.0625 ;  /* 0x3d8000000e007820 */ /* 0x002fe20000400000 */
[----:B------:R-:W-:Y:S04]  /*0590*/  BAR.SYNC.DEFER_BLOCKING 0x0 ;  /* 0x0000000000007b1d */ /* 0x000fe80000010000 */
[----:B------:R-:W-:-:S04]  /*05a0*/  FSETP.GEU.AND P1, PT, R0, RZ, PT ;  /* 0x000000ff0000720b */ /* 0x000fc80003f2e000 */
[----:B------:R-:W-:Y:S01]  /*05b0*/  FSEL R5, R0, RZ, P1 ;  /* 0x000000ff00057208 */ /* 0x000fe20000800000 */
[----:B------:R-:W-:Y:S08]  /*05c0*/  @!P0 EXIT ;  /* 0x000000000000894d */ /* 0x000ff00003800000 */
[----:B------:R-:W-:Y:S01]  /*05d0*/  STG.E desc[UR6][R2.64], R5 ;  /* 0x0000000502007986 */ /* 0x000fe2000c101906 */
[----:B------:R-:W-:Y:S05]  /*05e0*/  EXIT ;  /* 0x000000000000794d */ /* 0x000fea0003800000 */
.L_x_0:
[----:B------:R-:W-:-:S00]  /*05f0*/  BRA `(.L_x_0) ;  /* 0xfffffffc00fc7947 */ /* 0x000fc0000383ffff */
[----:B------:R-:W-:-:S00]  /*0600*/  NOP ;  /* 0x0000000000007918 */ /* 0x000fc00000000000 */
[----:B------:R-:W-:-:S00]  /*0610*/  NOP ;  /* 0x0000000000007918 */ /* 0x000fc00000000000 */
[----:B------:R-:W-:-:S00]  /*0620*/  NOP ;  /* 0x0000000000007918 */ /* 0x000fc00000000000 */
[----:B------:R-:W-:-:S00]  /*0630*/  NOP ;  /* 0x0000000000007918 */ /* 0x000fc00000000000 */
[----:B------:R-:W-:-:S00]  /*0640*/  NOP ;  /* 0x0000000000007918 */ /* 0x000fc00000000000 */
[----:B------:R-:W-:-:S00]  /*0650*/  NOP ;  /* 0x0000000000007918 */ /* 0x000fc00000000000 */
[----:B------:R-:W-:-:S00]  /*0660*/  NOP ;  /* 0x0000000000007918 */ /* 0x000fc00000000000 */
[----:B------:R-:W-:-:S00]  /*0670*/  NOP ;  /* 0x0000000000007918 */ /* 0x000fc00000000000 */
.L_x_1:


//--------------------- .nv.shared.triton_per_fused_mean_relu_22 --------------------------
	.section	.nv.shared.triton_per_fused_mean_relu_22,"aw",@nobits
	.sectionflags	@""
	.align	16
	.zero		1024


//--------------------- .nv.constant0.triton_per_fused_mean_relu_22 --------------------------
	.section	.nv.constant0.triton_per_fused_mean_relu_22,"a",@progbits
	.sectionflags	@""
	.align	4
.nv.constant0.triton_per_fused_mean_relu_22:
	.zero		552
